//
// Generated by NVIDIA NVVM Compiler
//
// Compiler Build ID: CL-36424714
// Cuda compilation tools, release 13.0, V13.0.88
// Based on NVVM 20.0.0
//

.version 9.0
.target sm_100
.address_size 64

	// .globl	computeSDF

.visible .entry computeSDF(
	.param .u32 computeSDF_param_0,
	.param .u32 computeSDF_param_1,
	.param .f32 computeSDF_param_2,
	.param .f32 computeSDF_param_3,
	.param .f32 computeSDF_param_4,
	.param .f32 computeSDF_param_5,
	.param .f32 computeSDF_param_6,
	.param .f32 computeSDF_param_7,
	.param .u64 .ptr .align 1 computeSDF_param_8
)
{
	.reg .pred 	%p<4>;
	.reg .b16 	%rs<2>;
	.reg .b32 	%r<15>;
	.reg .b64 	%rd<5>;

	ld.param.u32 	%r3, [computeSDF_param_0];
	ld.param.u32 	%r4, [computeSDF_param_1];
	ld.param.u64 	%rd1, [computeSDF_param_8];
	mov.u32 	%r6, %ctaid.x;
	mov.u32 	%r7, %ntid.x;
	mov.u32 	%r8, %tid.x;
	mad.lo.s32 	%r1, %r6, %r7, %r8;
	mov.u32 	%r9, %ctaid.y;
	mov.u32 	%r10, %ntid.y;
	mov.u32 	%r11, %tid.y;
	mad.lo.s32 	%r12, %r9, %r10, %r11;
	setp.ge.s32 	%p1, %r1, %r3;
	setp.ge.s32 	%p2, %r12, %r4;
	or.pred  	%p3, %p1, %p2;
	@%p3 bra 	$L__BB0_2;
	cvta.to.global.u64 	%rd2, %rd1;
	mad.lo.s32 	%r13, %r12, %r3, %r1;
	mul.lo.s32 	%r14, %r13, 3;
	cvt.s64.s32 	%rd3, %r14;
	add.s64 	%rd4, %rd2, %rd3;
	mov.b16 	%rs1, 128;
	st.global.u8 	[%rd4], %rs1;
	st.global.u8 	[%rd4+1], %rs1;
	st.global.u8 	[%rd4+2], %rs1;
$L__BB0_2:
	ret;

}


// ===== COMPILED SASS (sm_100) =====

	.target	sm_100

	.elftype	@"ET_EXEC"


//--------------------- .note.nv.tkinfo           --------------------------
	.section	.note.nv.tkinfo,"",@"SHT_NOTE"
	.sectionflags	@"SHF_NOTE_NV_TKINFO"
	.tkinfo
        /*0018*/ 	.word	0x00000002
        /*0030*/ 	.string	""
        /*0030*/ 	.string	"ptxas"
        /*0030*/ 	.string	"Cuda compilation tools, release 13.0, V13.0.88"
        /*0030*/ 	.string	"Build cuda_13.0.r13.0/compiler.36424714_0"
        /*0030*/ 	.string	"-arch sm_100 -m 64 "



//--------------------- .note.nv.cuinfo           --------------------------
	.section	.note.nv.cuinfo,"",@"SHT_NOTE"
	.sectionflags	@"SHF_NOTE_NV_CUINFO"
        /*0018*/ 	.short	0x0002
        /*001a*/ 	.short	0x0064
        /*001c*/ 	.short	0x0082
	.zero		2


//--------------------- .nv.info                  --------------------------
	.section	.nv.info,"",@"SHT_CUDA_INFO"
	.align	4


	//----- nvinfo : EIATTR_REGCOUNT
	.align		4
        /*0000*/ 	.byte	0x04, 0x2f
        /*0002*/ 	.short	(.L_1 - .L_0)
	.align		4
.L_0:
        /*0004*/ 	.word	index@(computeSDF)
        /*0008*/ 	.word	0x00000008


	//----- nvinfo : EIATTR_FRAME_SIZE
	.align		4
.L_1:
        /*000c*/ 	.byte	0x04, 0x11
        /*000e*/ 	.short	(.L_3 - .L_2)
	.align		4
.L_2:
        /*0010*/ 	.word	index@(computeSDF)
        /*0014*/ 	.word	0x00000000


	//----- nvinfo : EIATTR_MIN_STACK_SIZE
	.align		4
.L_3:
        /*0018*/ 	.byte	0x04, 0x12
        /*001a*/ 	.short	(.L_5 - .L_4)
	.align		4
.L_4:
        /*001c*/ 	.word	index@(computeSDF)
        /*0020*/ 	.word	0x00000000
.L_5:


//--------------------- .nv.compat                --------------------------
	.section	.nv.compat,"",@"SHT_CUDA_COMPAT_INFO"
	.align	4
        /*0000*/ 	.byte	0x02, 0x09, 0x00, 0x00, 0x02, 0x02, 0x01, 0x00, 0x02, 0x05, 0x05, 0x00, 0x03, 0x07, 0x01, 0x01
        /*0010*/ 	.byte	0x02, 0x03, 0x00, 0x00, 0x02, 0x06, 0x01, 0x00, 0x04, 0x0b, 0x08, 0x00, 0x09, 0x00, 0x00, 0x00
        /*0020*/ 	.byte	0x00, 0x00, 0x00, 0x00


//--------------------- .nv.info.computeSDF       --------------------------
	.section	.nv.info.computeSDF,"",@"SHT_CUDA_INFO"
	.sectionflags	@""
	.align	4


	//----- nvinfo : EIATTR_CUDA_API_VERSION
	.align		4
        /*0000*/ 	.byte	0x04, 0x37
        /*0002*/ 	.short	(.L_7 - .L_6)
.L_6:
        /*0004*/ 	.word	0x00000082


	//----- nvinfo : EIATTR_KPARAM_INFO
	.align		4
.L_7:
        /*0008*/ 	.byte	0x04, 0x17
        /*000a*/ 	.short	(.L_9 - .L_8)
.L_8:
        /*000c*/ 	.word	0x00000000
        /*0010*/ 	.short	0x0008
        /*0012*/ 	.short	0x0020
        /*0014*/ 	.byte	0x00, 0xf5, 0x21, 0x00


	//----- nvinfo : EIATTR_KPARAM_INFO
	.align		4
.L_9:
        /*0018*/ 	.byte	0x04, 0x17
        /*001a*/ 	.short	(.L_11 - .L_10)
.L_10:
        /*001c*/ 	.word	0x00000000
        /*0020*/ 	.short	0x0007
        /*0022*/ 	.short	0x001c
        /*0024*/ 	.byte	0x00, 0xf0, 0x11, 0x00


	//----- nvinfo : EIATTR_KPARAM_INFO
	.align		4
.L_11:
        /*0028*/ 	.byte	0x04, 0x17
        /*002a*/ 	.short	(.L_13 - .L_12)
.L_12:
        /*002c*/ 	.word	0x00000000
        /*0030*/ 	.short	0x0006
        /*0032*/ 	.short	0x0018
        /*0034*/ 	.byte	0x00, 0xf0, 0x11, 0x00


	//----- nvinfo : EIATTR_KPARAM_INFO
	.align		4
.L_13:
        /*0038*/ 	.byte	0x04, 0x17
        /*003a*/ 	.short	(.L_15 - .L_14)
.L_14:
        /*003c*/ 	.word	0x00000000
        /*0040*/ 	.short	0x0005
        /*0042*/ 	.short	0x0014
        /*0044*/ 	.byte	0x00, 0xf0, 0x11, 0x00


	//----- nvinfo : EIATTR_KPARAM_INFO
	.align		4
.L_15:
        /*0048*/ 	.byte	0x04, 0x17
        /*004a*/ 	.short	(.L_17 - .L_16)
.L_16:
        /*004c*/ 	.word	0x00000000
        /*0050*/ 	.short	0x0004
        /*0052*/ 	.short	0x0010
        /*0054*/ 	.byte	0x00, 0xf0, 0x11, 0x00


	//----- nvinfo : EIATTR_KPARAM_INFO
	.align		4
.L_17:
        /*0058*/ 	.byte	0x04, 0x17
        /*005a*/ 	.short	(.L_19 - .L_18)
.L_18:
        /*005c*/ 	.word	0x00000000
        /*0060*/ 	.short	0x0003
        /*0062*/ 	.short	0x000c
        /*0064*/ 	.byte	0x00, 0xf0, 0x11, 0x00


	//----- nvinfo : EIATTR_KPARAM_INFO
	.align		4
.L_19:
        /*0068*/ 	.byte	0x04, 0x17
        /*006a*/ 	.short	(.L_21 - .L_20)
.L_20:
        /*006c*/ 	.word	0x00000000
        /*0070*/ 	.short	0x0002
        /*0072*/ 	.short	0x0008
        /*0074*/ 	.byte	0x00, 0xf0, 0x11, 0x00


	//----- nvinfo : EIATTR_KPARAM_INFO
	.align		4
.L_21:
        /*0078*/ 	.byte	0x04, 0x17
        /*007a*/ 	.short	(.L_23 - .L_22)
.L_22:
        /*007c*/ 	.word	0x00000000
        /*0080*/ 	.short	0x0001
        /*0082*/ 	.short	0x0004
        /*0084*/ 	.byte	0x00, 0xf0, 0x11, 0x00


	//----- nvinfo : EIATTR_KPARAM_INFO
	.align		4
.L_23:
        /*0088*/ 	.byte	0x04, 0x17
        /*008a*/ 	.short	(.L_25 - .L_24)
.L_24:
        /*008c*/ 	.word	0x00000000
        /*0090*/ 	.short	0x0000
        /*0092*/ 	.short	0x0000
        /*0094*/ 	.byte	0x00, 0xf0, 0x11, 0x00


	//----- nvinfo : EIATTR_SPARSE_MMA_MASK
	.align		4
.L_25:
        /*0098*/ 	.byte	0x03, 0x50
        /*009a*/ 	.short	0x0000


	//----- nvinfo : EIATTR_MAXREG_COUNT
	.align		4
        /*009c*/ 	.byte	0x03, 0x1b
        /*009e*/ 	.short	0x00ff


	//----- nvinfo : EIATTR_MERCURY_ISA_VERSION
	.align		4
        /*00a0*/ 	.byte	0x03, 0x5f
        /*00a2*/ 	.short	0x0101


	//----- nvinfo : EIATTR_VRC_CTA_INIT_COUNT
	.align		4
        /*00a4*/ 	.byte	0x02, 0x4a
	.zero		1
	.zero		1


	//----- nvinfo : EIATTR_EXIT_INSTR_OFFSETS
	.align		4
        /*00a8*/ 	.byte	0x04, 0x1c
        /*00aa*/ 	.short	(.L_27 - .L_26)


	//   ....[0]....
.L_26:
        /*00ac*/ 	.word	0x000000c0


	//   ....[1]....
        /*00b0*/ 	.word	0x00000180


	//----- nvinfo : EIATTR_CBANK_PARAM_SIZE
	.align		4
.L_27:
        /*00b4*/ 	.byte	0x03, 0x19
        /*00b6*/ 	.short	0x0028


	//----- nvinfo : EIATTR_PARAM_CBANK
	.align		4
        /*00b8*/ 	.byte	0x04, 0x0a
        /*00ba*/ 	.short	(.L_29 - .L_28)
	.align		4
.L_28:
        /*00bc*/ 	.word	index@(.nv.constant0.computeSDF)
        /*00c0*/ 	.short	0x0380
        /*00c2*/ 	.short	0x0028


	//----- nvinfo : EIATTR_SW_WAR
	.align		4
.L_29:
        /*00c4*/ 	.byte	0x04, 0x36
        /*00c6*/ 	.short	(.L_31 - .L_30)
.L_30:
        /*00c8*/ 	.word	0x00000008
.L_31:


//--------------------- .nv.callgraph             --------------------------
	.section	.nv.callgraph,"",@"SHT_CUDA_CALLGRAPH"
	.align	4
	.sectionentsize	8
	.align		4
        /*0000*/ 	.word	0x00000000
	.align		4
        /*0004*/ 	.word	0xffffffff
	.align		4
        /*0008*/ 	.word	0x00000000
	.align		4
        /*000c*/ 	.word	0xfffffffe
	.align		4
        /*0010*/ 	.word	0x00000000
	.align		4
        /*0014*/ 	.word	0xfffffffd
	.align		4
        /*0018*/ 	.word	0x00000000
	.align		4
        /*001c*/ 	.word	0xfffffffc


//--------------------- .text.computeSDF          --------------------------
	.section	.text.computeSDF,"ax",@progbits
	.align	128
        .global         computeSDF
        .type           computeSDF,@function
        .size           computeSDF,(.L_x_1 - computeSDF)
        .other          computeSDF,@"STO_CUDA_ENTRY STV_DEFAULT"
computeSDF:
.text.computeSDF:
[----:B------:R-:W-:Y:S01]  /*0000*/  LDC R1, c[0x0][0x37c] ;  /* 0x0000df00ff017b82 */ /* 0x000fe20000000800 */
[----:B------:R-:W0:Y:S07]  /*0010*/  S2R R2, SR_TID.Y ;  /* 0x0000000000027919 */ /* 0x000e2e0000002200 */
[----:B------:R-:W1:Y:S01]  /*0020*/  LDC R0, c[0x0][0x360] ;  /* 0x0000d800ff007b82 */ /* 0x000e620000000800 */
[----:B------:R-:W2:Y:S01]  /*0030*/  LDCU.64 UR6, c[0x0][0x380] ;  /* 0x00007000ff0677ac */ /* 0x000ea20008000a00 */
[----:B------:R-:W1:Y:S06]  /*0040*/  S2R R5, SR_TID.X ;  /* 0x0000000000057919 */ /* 0x000e6c0000002100 */
[----:B------:R-:W0:Y:S08]  /*0050*/  S2UR UR5, SR_CTAID.Y ;  /* 0x00000000000579c3 */ /* 0x000e300000002600 */
[----:B------:R-:W0:Y:S08]  /*0060*/  LDC R3, c[0x0][0x364] ;  /* 0x0000d900ff037b82 */ /* 0x000e300000000800 */
[----:B------:R-:W1:Y:S01]  /*0070*/  S2UR UR4, SR_CTAID.X ;  /* 0x00000000000479c3 */ /* 0x000e620000002500 */
[----:B0-----:R-:W-:-:S05]  /*0080*/  IMAD R3, R3, UR5, R2 ;  /* 0x0000000503037c24 */ /* 0x001fca000f8e0202 */
[----:B--2---:R-:W-:Y:S01]  /*0090*/  ISETP.GE.AND P0, PT, R3, UR7, PT ;  /* 0x0000000703007c0c */ /* 0x004fe2000bf06270 */
[----:B-1----:R-:W-:-:S05]  /*00a0*/  IMAD R0, R0, UR4, R5 ;  /* 0x0000000400007c24 */ /* 0x002fca000f8e0205 */
[----:B------:R-:W-:-:S13]  /*00b0*/  ISETP.GE.OR P0, PT, R0, UR6, P0 ;  /* 0x0000000600007c0c */ /* 0x000fda0008706670 */
[----:B------:R-:W-:Y:S05]  /*00c0*/  @P0 EXIT ;  /* 0x000000000000094d */ /* 0x000fea0003800000 */
[----:B------:R-:W0:Y:S01]  /*00d0*/  LDCU.64 UR8, c[0x0][0x3a0] ;  /* 0x00007400ff0877ac */ /* 0x000e220008000a00 */
[----:B------:R-:W-:Y:S02]  /*00e0*/  IMAD R0, R3, UR6, R0 ;  /* 0x0000000603007c24 */ /* 0x000fe4000f8e0200 */
[----:B------:R-:W-:Y:S01]  /*00f0*/  HFMA2 R4, -RZ, RZ, 0, 7.62939453125e-06 ;  /* 0x00000080ff047431 */ /* 0x000fe200000001ff */
[----:B------:R-:W1:Y:S01]  /*0100*/  LDCU.64 UR4, c[0x0][0x358] ;  /* 0x00006b00ff0477ac */ /* 0x000e620008000a00 */
[----:B------:R-:W-:-:S05]  /*0110*/  IMAD R0, R0, 0x3, RZ ;  /* 0x0000000300007824 */ /* 0x000fca00078e02ff */
[----:B0-----:R-:W-:-:S04]  /*0120*/  IADD3 R2, P0, PT, R0, UR8, RZ ;  /* 0x0000000800027c10 */ /* 0x001fc8000ff1e0ff */
[----:B------:R-:W-:Y:S02]  /*0130*/  LEA.HI.X.SX32 R3, R0, UR9, 0x1, P0 ;  /* 0x0000000900037c11 */ /* 0x000fe400080f0eff */
[----:B------:R-:W-:-:S05]  /*0140*/  PRMT R0, R4, 0x7610, R0 ;  /* 0x0000761004007816 */ /* 0x000fca0000000000 */
[----:B-1----:R-:W-:Y:S04]  /*0150*/  STG.E.U8 desc[UR4][R2.64], R0 ;  /* 0x0000000002007986 */ /* 0x002fe8000c101104 */
[----:B------:R-:W-:Y:S04]  /*0160*/  STG.E.U8 desc[UR4][R2.64+0x1], R0 ;  /* 0x0000010002007986 */ /* 0x000fe8000c101104 */
[----:B------:R-:W-:Y:S01]  /*0170*/  STG.E.U8 desc[UR4][R2.64+0x2], R0 ;  /* 0x0000020002007986 */ /* 0x000fe2000c101104 */
[----:B------:R-:W-:Y:S05]  /*0180*/  EXIT ;  /* 0x000000000000794d */ /* 0x000fea0003800000 */
.L_x_0:
[----:B------:R-:W-:-:S00]  /*0190*/  BRA `(.L_x_0) ;  /* 0xfffffffc00fc7947 */ /* 0x000fc0000383ffff */
[----:B------:R-:W-:-:S00]  /*01a0*/  NOP ;  /* 0x0000000000007918 */ /* 0x000fc00000000000 */
        /* <DEDUP_REMOVED lines=13> */
.L_x_1:


//--------------------- .nv.shared.reserved.0     --------------------------
	.section	.nv.shared.reserved.0,"aw",@nobits
	.weak		__nv_reservedSMEM_offset_0_alias
	.size		__nv_reservedSMEM_offset_0_alias, 0, 64
	.other		__nv_reservedSMEM_offset_0_alias,@"STO_CUDA_RESERVED_SHARED STV_DEFAULT"
__nv_reservedSMEM_offset_0_alias:
	.zero		0
	.zero		64


//--------------------- .nv.constant0.computeSDF  --------------------------
	.section	.nv.constant0.computeSDF,"a",@progbits
	.sectionflags	@""
	.align	4
.nv.constant0.computeSDF:
	.zero		936


//--------------------- SYMBOLS --------------------------

	.type		.nv.reservedSmem.offset0,@object
	.size		.nv.reservedSmem.offset0,0x4
